//
// Generated by NVIDIA NVVM Compiler
//
// Compiler Build ID: CL-36424714
// Cuda compilation tools, release 13.0, V13.0.88
// Based on NVVM 20.0.0
//

.version 9.0
.target sm_100
.address_size 64

	// .globl	_Z19reduce_naive_kernelILi256EEvPiS0_i
// _ZZ19reduce_naive_kernelILi256EEvPiS0_iE5sdata has been demoted

.visible .entry _Z19reduce_naive_kernelILi256EEvPiS0_i(
	.param .u64 .ptr .align 1 _Z19reduce_naive_kernelILi256EEvPiS0_i_param_0,
	.param .u64 .ptr .align 1 _Z19reduce_naive_kernelILi256EEvPiS0_i_param_1,
	.param .u32 _Z19reduce_naive_kernelILi256EEvPiS0_i_param_2
)
{
	.reg .pred 	%p<8>;
	.reg .b32 	%r<27>;
	.reg .b64 	%rd<9>;
	// demoted variable
	.shared .align 4 .b8 _ZZ19reduce_naive_kernelILi256EEvPiS0_iE5sdata[1024];
	ld.param.u64 	%rd1, [_Z19reduce_naive_kernelILi256EEvPiS0_i_param_0];
	ld.param.u64 	%rd2, [_Z19reduce_naive_kernelILi256EEvPiS0_i_param_1];
	ld.param.u32 	%r10, [_Z19reduce_naive_kernelILi256EEvPiS0_i_param_2];
	mov.u32 	%r1, %tid.x;
	mov.u32 	%r2, %ctaid.x;
	mov.u32 	%r3, %ntid.x;
	mul.lo.s32 	%r4, %r2, %r3;
	add.s32 	%r5, %r4, %r1;
	setp.ge.s32 	%p1, %r5, %r10;
	@%p1 bra 	$L__BB0_2;
	cvta.to.global.u64 	%rd3, %rd1;
	mul.wide.u32 	%rd4, %r5, 4;
	add.s64 	%rd5, %rd3, %rd4;
	ld.global.u32 	%r11, [%rd5];
	shl.b32 	%r12, %r1, 2;
	mov.u32 	%r13, _ZZ19reduce_naive_kernelILi256EEvPiS0_iE5sdata;
	add.s32 	%r14, %r13, %r12;
	st.shared.u32 	[%r14], %r11;
$L__BB0_2:
	bar.sync 	0;
	setp.lt.u32 	%p2, %r3, 2;
	@%p2 bra 	$L__BB0_7;
	mov.b32 	%r26, 1;
$L__BB0_4:
	shl.b32 	%r7, %r26, 1;
	mul.lo.s32 	%r8, %r7, %r1;
	add.s32 	%r9, %r8, %r26;
	setp.ge.u32 	%p3, %r9, %r3;
	add.s32 	%r16, %r26, %r4;
	setp.ge.s32 	%p4, %r16, %r10;
	or.pred  	%p5, %p3, %p4;
	@%p5 bra 	$L__BB0_6;
	shl.b32 	%r17, %r9, 2;
	mov.u32 	%r18, _ZZ19reduce_naive_kernelILi256EEvPiS0_iE5sdata;
	add.s32 	%r19, %r18, %r17;
	ld.shared.u32 	%r20, [%r19];
	shl.b32 	%r21, %r8, 2;
	add.s32 	%r22, %r18, %r21;
	ld.shared.u32 	%r23, [%r22];
	add.s32 	%r24, %r23, %r20;
	st.shared.u32 	[%r22], %r24;
$L__BB0_6:
	bar.sync 	0;
	setp.lt.u32 	%p6, %r7, %r3;
	mov.u32 	%r26, %r7;
	@%p6 bra 	$L__BB0_4;
$L__BB0_7:
	setp.ne.s32 	%p7, %r1, 0;
	@%p7 bra 	$L__BB0_9;
	ld.shared.u32 	%r25, [_ZZ19reduce_naive_kernelILi256EEvPiS0_iE5sdata];
	cvta.to.global.u64 	%rd6, %rd2;
	mul.wide.u32 	%rd7, %r2, 4;
	add.s64 	%rd8, %rd6, %rd7;
	st.global.u32 	[%rd8], %r25;
$L__BB0_9:
	ret;

}


// ===== COMPILED SASS (sm_100) =====

	.target	sm_100

	.elftype	@"ET_EXEC"


//--------------------- .note.nv.tkinfo           --------------------------
	.section	.note.nv.tkinfo,"",@"SHT_NOTE"
	.sectionflags	@"SHF_NOTE_NV_TKINFO"
	.tkinfo
        /*0018*/ 	.word	0x00000002
        /*0030*/ 	.string	""
        /*0030*/ 	.string	"ptxas"
        /*0030*/ 	.string	"Cuda compilation tools, release 13.0, V13.0.88"
        /*0030*/ 	.string	"Build cuda_13.0.r13.0/compiler.36424714_0"
        /*0030*/ 	.string	"-arch sm_100 -m 64 "



//--------------------- .note.nv.cuinfo           --------------------------
	.section	.note.nv.cuinfo,"",@"SHT_NOTE"
	.sectionflags	@"SHF_NOTE_NV_CUINFO"
        /*0018*/ 	.short	0x0002
        /*001a*/ 	.short	0x0064
        /*001c*/ 	.short	0x0082
	.zero		2


//--------------------- .nv.info                  --------------------------
	.section	.nv.info,"",@"SHT_CUDA_INFO"
	.align	4


	//----- nvinfo : EIATTR_REGCOUNT
	.align		4
        /*0000*/ 	.byte	0x04, 0x2f
        /*0002*/ 	.short	(.L_1 - .L_0)
	.align		4
.L_0:
        /*0004*/ 	.word	index@(_Z19reduce_naive_kernelILi256EEvPiS0_i)
        /*0008*/ 	.word	0x0000000c


	//----- nvinfo : EIATTR_FRAME_SIZE
	.align		4
.L_1:
        /*000c*/ 	.byte	0x04, 0x11
        /*000e*/ 	.short	(.L_3 - .L_2)
	.align		4
.L_2:
        /*0010*/ 	.word	index@(_Z19reduce_naive_kernelILi256EEvPiS0_i)
        /*0014*/ 	.word	0x00000000


	//----- nvinfo : EIATTR_MIN_STACK_SIZE
	.align		4
.L_3:
        /*0018*/ 	.byte	0x04, 0x12
        /*001a*/ 	.short	(.L_5 - .L_4)
	.align		4
.L_4:
        /*001c*/ 	.word	index@(_Z19reduce_naive_kernelILi256EEvPiS0_i)
        /*0020*/ 	.word	0x00000000
.L_5:


//--------------------- .nv.compat                --------------------------
	.section	.nv.compat,"",@"SHT_CUDA_COMPAT_INFO"
	.align	4
        /*0000*/ 	.byte	0x02, 0x09, 0x00, 0x00, 0x02, 0x02, 0x01, 0x00, 0x02, 0x05, 0x05, 0x00, 0x03, 0x07, 0x01, 0x01
        /*0010*/ 	.byte	0x02, 0x03, 0x00, 0x00, 0x02, 0x06, 0x01, 0x00, 0x04, 0x0b, 0x08, 0x00, 0x09, 0x00, 0x00, 0x00
        /*0020*/ 	.byte	0x00, 0x00, 0x00, 0x00


//--------------------- .nv.info._Z19reduce_naive_kernelILi256EEvPiS0_i --------------------------
	.section	.nv.info._Z19reduce_naive_kernelILi256EEvPiS0_i,"",@"SHT_CUDA_INFO"
	.sectionflags	@""
	.align	4


	//----- nvinfo : EIATTR_CUDA_API_VERSION
	.align		4
        /*0000*/ 	.byte	0x04, 0x37
        /*0002*/ 	.short	(.L_7 - .L_6)
.L_6:
        /*0004*/ 	.word	0x00000082


	//----- nvinfo : EIATTR_KPARAM_INFO
	.align		4
.L_7:
        /*0008*/ 	.byte	0x04, 0x17
        /*000a*/ 	.short	(.L_9 - .L_8)
.L_8:
        /*000c*/ 	.word	0x00000000
        /*0010*/ 	.short	0x0002
        /*0012*/ 	.short	0x0010
        /*0014*/ 	.byte	0x00, 0xf0, 0x11, 0x00


	//----- nvinfo : EIATTR_KPARAM_INFO
	.align		4
.L_9:
        /*0018*/ 	.byte	0x04, 0x17
        /*001a*/ 	.short	(.L_11 - .L_10)
.L_10:
        /*001c*/ 	.word	0x00000000
        /*0020*/ 	.short	0x0001
        /*0022*/ 	.short	0x0008
        /*0024*/ 	.byte	0x00, 0xf5, 0x21, 0x00


	//----- nvinfo : EIATTR_KPARAM_INFO
	.align		4
.L_11:
        /*0028*/ 	.byte	0x04, 0x17
        /*002a*/ 	.short	(.L_13 - .L_12)
.L_12:
        /*002c*/ 	.word	0x00000000
        /*0030*/ 	.short	0x0000
        /*0032*/ 	.short	0x0000
        /*0034*/ 	.byte	0x00, 0xf5, 0x21, 0x00


	//----- nvinfo : EIATTR_SPARSE_MMA_MASK
	.align		4
.L_13:
        /*0038*/ 	.byte	0x03, 0x50
        /*003a*/ 	.short	0x0000


	//----- nvinfo : EIATTR_MAXREG_COUNT
	.align		4
        /*003c*/ 	.byte	0x03, 0x1b
        /*003e*/ 	.short	0x00ff


	//----- nvinfo : EIATTR_NUM_BARRIERS
	.align		4
        /*0040*/ 	.byte	0x02, 0x4c
        /*0042*/ 	.byte	0x01
	.zero		1


	//----- nvinfo : EIATTR_MERCURY_ISA_VERSION
	.align		4
        /*0044*/ 	.byte	0x03, 0x5f
        /*0046*/ 	.short	0x0101


	//----- nvinfo : EIATTR_VRC_CTA_INIT_COUNT
	.align		4
        /*0048*/ 	.byte	0x02, 0x4a
	.zero		1
	.zero		1


	//----- nvinfo : EIATTR_EXIT_INSTR_OFFSETS
	.align		4
        /*004c*/ 	.byte	0x04, 0x1c
        /*004e*/ 	.short	(.L_15 - .L_14)


	//   ....[0]....
.L_14:
        /*0050*/ 	.word	0x00000300


	//   ....[1]....
        /*0054*/ 	.word	0x00000380


	//----- nvinfo : EIATTR_CRS_STACK_SIZE
	.align		4
.L_15:
        /*0058*/ 	.byte	0x04, 0x1e
        /*005a*/ 	.short	(.L_17 - .L_16)
.L_16:
        /*005c*/ 	.word	0x00000000


	//----- nvinfo : EIATTR_CBANK_PARAM_SIZE
	.align		4
.L_17:
        /*0060*/ 	.byte	0x03, 0x19
        /*0062*/ 	.short	0x0014


	//----- nvinfo : EIATTR_PARAM_CBANK
	.align		4
        /*0064*/ 	.byte	0x04, 0x0a
        /*0066*/ 	.short	(.L_19 - .L_18)
	.align		4
.L_18:
        /*0068*/ 	.word	index@(.nv.constant0._Z19reduce_naive_kernelILi256EEvPiS0_i)
        /*006c*/ 	.short	0x0380
        /*006e*/ 	.short	0x0014


	//----- nvinfo : EIATTR_SW_WAR
	.align		4
.L_19:
        /*0070*/ 	.byte	0x04, 0x36
        /*0072*/ 	.short	(.L_21 - .L_20)
.L_20:
        /*0074*/ 	.word	0x00000008
.L_21:


//--------------------- .nv.callgraph             --------------------------
	.section	.nv.callgraph,"",@"SHT_CUDA_CALLGRAPH"
	.align	4
	.sectionentsize	8
	.align		4
        /*0000*/ 	.word	0x00000000
	.align		4
        /*0004*/ 	.word	0xffffffff
	.align		4
        /*0008*/ 	.word	0x00000000
	.align		4
        /*000c*/ 	.word	0xfffffffe
	.align		4
        /*0010*/ 	.word	0x00000000
	.align		4
        /*0014*/ 	.word	0xfffffffd
	.align		4
        /*0018*/ 	.word	0x00000000
	.align		4
        /*001c*/ 	.word	0xfffffffc


//--------------------- .text._Z19reduce_naive_kernelILi256EEvPiS0_i --------------------------
	.section	.text._Z19reduce_naive_kernelILi256EEvPiS0_i,"ax",@progbits
	.align	128
        .global         _Z19reduce_naive_kernelILi256EEvPiS0_i
        .type           _Z19reduce_naive_kernelILi256EEvPiS0_i,@function
        .size           _Z19reduce_naive_kernelILi256EEvPiS0_i,(.L_x_7 - _Z19reduce_naive_kernelILi256EEvPiS0_i)
        .other          _Z19reduce_naive_kernelILi256EEvPiS0_i,@"STO_CUDA_ENTRY STV_DEFAULT"
_Z19reduce_naive_kernelILi256EEvPiS0_i:
.text._Z19reduce_naive_kernelILi256EEvPiS0_i:
[----:B------:R-:W-:Y:S01]  /*0000*/  LDC R1, c[0x0][0x37c] ;  /* 0x0000df00ff017b82 */ /* 0x000fe20000000800 */
[----:B------:R-:W0:Y:S01]  /*0010*/  S2R R9, SR_CTAID.X ;  /* 0x0000000000097919 */ /* 0x000e220000002500 */
[----:B------:R-:W0:Y:S01]  /*0020*/  LDCU UR7, c[0x0][0x360] ;  /* 0x00006c00ff0777ac */ /* 0x000e220008000800 */
[----:B------:R-:W-:Y:S01]  /*0030*/  BSSY.RECONVERGENT B0, `(.L_x_0) ;  /* 0x0000010000007945 */ /* 0x000fe20003800200 */
[----:B------:R-:W1:Y:S01]  /*0040*/  S2R R7, SR_TID.X ;  /* 0x0000000000077919 */ /* 0x000e620000002100 */
[----:B------:R-:W2:Y:S01]  /*0050*/  LDCU UR4, c[0x0][0x390] ;  /* 0x00007200ff0477ac */ /* 0x000ea20008000800 */
[----:B------:R-:W3:Y:S01]  /*0060*/  LDCU.64 UR8, c[0x0][0x358] ;  /* 0x00006b00ff0877ac */ /* 0x000ee20008000a00 */
[----:B0-----:R-:W-:-:S04]  /*0070*/  IMAD R0, R9, UR7, RZ ;  /* 0x0000000709007c24 */ /* 0x001fc8000f8e02ff */
[----:B-1----:R-:W-:-:S05]  /*0080*/  IMAD.IADD R5, R0, 0x1, R7 ;  /* 0x0000000100057824 */ /* 0x002fca00078e0207 */
[----:B--2---:R-:W-:-:S13]  /*0090*/  ISETP.GE.AND P0, PT, R5, UR4, PT ;  /* 0x0000000405007c0c */ /* 0x004fda000bf06270 */
[----:B---3--:R-:W-:Y:S05]  /*00a0*/  @P0 BRA `(.L_x_1) ;  /* 0x0000000000200947 */ /* 0x008fea0003800000 */
[----:B------:R-:W0:Y:S02]  /*00b0*/  LDC.64 R2, c[0x0][0x380] ;  /* 0x0000e000ff027b82 */ /* 0x000e240000000a00 */
[----:B0-----:R-:W-:-:S06]  /*00c0*/  IMAD.WIDE.U32 R2, R5, 0x4, R2 ;  /* 0x0000000405027825 */ /* 0x001fcc00078e0002 */
[----:B------:R-:W2:Y:S01]  /*00d0*/  LDG.E R2, desc[UR8][R2.64] ;  /* 0x0000000802027981 */ /* 0x000ea2000c1e1900 */
[----:B------:R-:W0:Y:S01]  /*00e0*/  S2UR UR5, SR_CgaCtaId ;  /* 0x00000000000579c3 */ /* 0x000e220000008800 */
[----:B------:R-:W-:Y:S02]  /*00f0*/  UMOV UR4, 0x400 ;  /* 0x0000040000047882 */ /* 0x000fe40000000000 */
[----:B0-----:R-:W-:-:S06]  /*0100*/  ULEA UR4, UR5, UR4, 0x18 ;  /* 0x0000000405047291 */ /* 0x001fcc000f8ec0ff */
[----:B------:R-:W-:-:S05]  /*0110*/  LEA R5, R7, UR4, 0x2 ;  /* 0x0000000407057c11 */ /* 0x000fca000f8e10ff */
[----:B--2---:R0:W-:Y:S02]  /*0120*/  STS [R5], R2 ;  /* 0x0000000205007388 */ /* 0x0041e40000000800 */
.L_x_1:
[----:B------:R-:W-:Y:S05]  /*0130*/  BSYNC.RECONVERGENT B0 ;  /* 0x0000000000007941 */ /* 0x000fea0003800200 */
.L_x_0:
[----:B------:R-:W-:Y:S01]  /*0140*/  BAR.SYNC.DEFER_BLOCKING 0x0 ;  /* 0x0000000000007b1d */ /* 0x000fe20000010000 */
[----:B------:R-:W-:-:S09]  /*0150*/  UISETP.GE.U32.AND UP0, UPT, UR7, 0x2, UPT ;  /* 0x000000020700788c */ /* 0x000fd2000bf06070 */
[----:B------:R-:W-:Y:S05]  /*0160*/  BRA.U !UP0, `(.L_x_2) ;  /* 0x0000000108607547 */ /* 0x000fea000b800000 */
[----:B------:R-:W1:Y:S01]  /*0170*/  LDCU UR10, c[0x0][0x390] ;  /* 0x00007200ff0a77ac */ /* 0x000e620008000800 */
[----:B------:R-:W-:-:S05]  /*0180*/  UMOV UR4, 0x1 ;  /* 0x0000000100047882 */ /* 0x000fca0000000000 */
.L_x_5:
[----:B------:R-:W-:Y:S02]  /*0190*/  USHF.L.U32 UR5, UR4, 0x1, URZ ;  /* 0x0000000104057899 */ /* 0x000fe400080006ff */
[----:B0-----:R-:W-:Y:S01]  /*01a0*/  VIADD R2, R0, UR4 ;  /* 0x0000000400027c36 */ /* 0x001fe20008000000 */
[----:B------:R-:W-:Y:S03]  /*01b0*/  BSSY.RECONVERGENT B0, `(.L_x_3) ;  /* 0x000000f000007945 */ /* 0x000fe60003800200 */
[----:B------:R-:W-:Y:S01]  /*01c0*/  IMAD R3, R7, UR5, RZ ;  /* 0x0000000507037c24 */ /* 0x000fe2000f8e02ff */
[----:B-1----:R-:W-:-:S04]  /*01d0*/  ISETP.GE.AND P0, PT, R2, UR10, PT ;  /* 0x0000000a02007c0c */ /* 0x002fc8000bf06270 */
[----:B------:R-:W-:-:S04]  /*01e0*/  IADD3 R2, PT, PT, R3, UR4, RZ ;  /* 0x0000000403027c10 */ /* 0x000fc8000fffe0ff */
[----:B------:R-:W-:-:S13]  /*01f0*/  ISETP.GE.U32.OR P0, PT, R2, UR7, P0 ;  /* 0x0000000702007c0c */ /* 0x000fda0008706470 */
[----:B------:R-:W-:Y:S05]  /*0200*/  @P0 BRA `(.L_x_4) ;  /* 0x0000000000240947 */ /* 0x000fea0003800000 */
[----:B------:R-:W0:Y:S01]  /*0210*/  S2UR UR6, SR_CgaCtaId ;  /* 0x00000000000679c3 */ /* 0x000e220000008800 */
[----:B------:R-:W-:Y:S02]  /*0220*/  UMOV UR4, 0x400 ;  /* 0x0000040000047882 */ /* 0x000fe40000000000 */
[----:B0-----:R-:W-:-:S06]  /*0230*/  ULEA UR4, UR6, UR4, 0x18 ;  /* 0x0000000406047291 */ /* 0x001fcc000f8ec0ff */
[----:B------:R-:W-:Y:S02]  /*0240*/  LEA R2, R2, UR4, 0x2 ;  /* 0x0000000402027c11 */ /* 0x000fe4000f8e10ff */
[----:B------:R-:W-:-:S04]  /*0250*/  LEA R3, R3, UR4, 0x2 ;  /* 0x0000000403037c11 */ /* 0x000fc8000f8e10ff */
[----:B------:R-:W-:Y:S04]  /*0260*/  LDS R2, [R2] ;  /* 0x0000000002027984 */ /* 0x000fe80000000800 */
[----:B------:R-:W0:Y:S02]  /*0270*/  LDS R5, [R3] ;  /* 0x0000000003057984 */ /* 0x000e240000000800 */
[----:B0-----:R-:W-:-:S05]  /*0280*/  IMAD.IADD R4, R2, 0x1, R5 ;  /* 0x0000000102047824 */ /* 0x001fca00078e0205 */
[----:B------:R0:W-:Y:S02]  /*0290*/  STS [R3], R4 ;  /* 0x0000000403007388 */ /* 0x0001e40000000800 */
.L_x_4:
[----:B------:R-:W-:Y:S05]  /*02a0*/  BSYNC.RECONVERGENT B0 ;  /* 0x0000000000007941 */ /* 0x000fea0003800200 */
.L_x_3:
[----:B------:R-:W-:Y:S01]  /*02b0*/  BAR.SYNC.DEFER_BLOCKING 0x0 ;  /* 0x0000000000007b1d */ /* 0x000fe20000010000 */
[----:B------:R-:W-:-:S05]  /*02c0*/  UISETP.GE.U32.AND UP0, UPT, UR5, UR7, UPT ;  /* 0x000000070500728c */ /* 0x000fca000bf06070 */
[----:B------:R-:W-:-:S04]  /*02d0*/  UMOV UR4, UR5 ;  /* 0x0000000500047c82 */ /* 0x000fc80008000000 */
[----:B------:R-:W-:Y:S05]  /*02e0*/  BRA.U !UP0, `(.L_x_5) ;  /* 0xfffffffd08a87547 */ /* 0x000fea000b83ffff */
.L_x_2:
[----:B------:R-:W-:-:S13]  /*02f0*/  ISETP.NE.AND P0, PT, R7, RZ, PT ;  /* 0x000000ff0700720c */ /* 0x000fda0003f05270 */
[----:B------:R-:W-:Y:S05]  /*0300*/  @P0 EXIT ;  /* 0x000000000000094d */ /* 0x000fea0003800000 */
[----:B------:R-:W1:Y:S01]  /*0310*/  S2UR UR5, SR_CgaCtaId ;  /* 0x00000000000579c3 */ /* 0x000e620000008800 */
[----:B------:R-:W-:-:S07]  /*0320*/  UMOV UR4, 0x400 ;  /* 0x0000040000047882 */ /* 0x000fce0000000000 */
[----:B0-----:R-:W0:Y:S01]  /*0330*/  LDC.64 R2, c[0x0][0x388] ;  /* 0x0000e200ff027b82 */ /* 0x001e220000000a00 */
[----:B-1----:R-:W-:Y:S01]  /*0340*/  ULEA UR4, UR5, UR4, 0x18 ;  /* 0x0000000405047291 */ /* 0x002fe2000f8ec0ff */
[----:B0-----:R-:W-:-:S08]  /*0350*/  IMAD.WIDE.U32 R2, R9, 0x4, R2 ;  /* 0x0000000409027825 */ /* 0x001fd000078e0002 */
[----:B------:R-:W0:Y:S04]  /*0360*/  LDS R5, [UR4] ;  /* 0x00000004ff057984 */ /* 0x000e280008000800 */
[----:B0-----:R-:W-:Y:S01]  /*0370*/  STG.E desc[UR8][R2.64], R5 ;  /* 0x0000000502007986 */ /* 0x001fe2000c101908 */
[----:B------:R-:W-:Y:S05]  /*0380*/  EXIT ;  /* 0x000000000000794d */ /* 0x000fea0003800000 */
.L_x_6:
[----:B------:R-:W-:-:S00]  /*0390*/  BRA `(.L_x_6) ;  /* 0xfffffffc00fc7947 */ /* 0x000fc0000383ffff */
[----:B------:R-:W-:-:S00]  /*03a0*/  NOP ;  /* 0x0000000000007918 */ /* 0x000fc00000000000 */
        /* <DEDUP_REMOVED lines=13> */
.L_x_7:


//--------------------- .nv.shared._Z19reduce_naive_kernelILi256EEvPiS0_i --------------------------
	.section	.nv.shared._Z19reduce_naive_kernelILi256EEvPiS0_i,"aw",@nobits
	.sectionflags	@""
	.align	4
.nv.shared._Z19reduce_naive_kernelILi256EEvPiS0_i:
	.zero		2048


//--------------------- .nv.shared.reserved.0     --------------------------
	.section	.nv.shared.reserved.0,"aw",@nobits
	.weak		__nv_reservedSMEM_offset_0_alias
	.size		__nv_reservedSMEM_offset_0_alias, 0, 64
	.other		__nv_reservedSMEM_offset_0_alias,@"STO_CUDA_RESERVED_SHARED STV_DEFAULT"
__nv_reservedSMEM_offset_0_alias:
	.zero		0
	.zero		64


//--------------------- .nv.constant0._Z19reduce_naive_kernelILi256EEvPiS0_i --------------------------
	.section	.nv.constant0._Z19reduce_naive_kernelILi256EEvPiS0_i,"a",@progbits
	.sectionflags	@""
	.align	4
.nv.constant0._Z19reduce_naive_kernelILi256EEvPiS0_i:
	.zero		916


//--------------------- SYMBOLS --------------------------

	.type		.nv.reservedSmem.offset0,@object
	.size		.nv.reservedSmem.offset0,0x4
	.type		.nv.reservedSmem.cap,@object
	.size		.nv.reservedSmem.cap,0x4
